//
// Generated by NVIDIA NVVM Compiler
//
// Compiler Build ID: CL-36424714
// Cuda compilation tools, release 13.0, V13.0.88
// Based on NVVM 20.0.0
//

.version 9.0
.target sm_100
.address_size 64

	// .globl	_Z9integrateidPd

.visible .entry _Z9integrateidPd(
	.param .u32 _Z9integrateidPd_param_0,
	.param .f64 _Z9integrateidPd_param_1,
	.param .u64 .ptr .align 1 _Z9integrateidPd_param_2
)
{
	.reg .pred 	%p<2>;
	.reg .b32 	%r<6>;
	.reg .b64 	%rd<5>;
	.reg .b64 	%fd<12>;

	ld.param.u32 	%r2, [_Z9integrateidPd_param_0];
	ld.param.f64 	%fd1, [_Z9integrateidPd_param_1];
	ld.param.u64 	%rd1, [_Z9integrateidPd_param_2];
	mov.u32 	%r3, %ctaid.x;
	mov.u32 	%r4, %ntid.x;
	mov.u32 	%r5, %tid.x;
	mad.lo.s32 	%r1, %r3, %r4, %r5;
	setp.ge.s32 	%p1, %r1, %r2;
	@%p1 bra 	$L__BB0_2;
	cvta.to.global.u64 	%rd2, %rd1;
	cvt.rn.f64.s32 	%fd2, %r1;
	add.f64 	%fd3, %fd2, 0d3FE0000000000000;
	mul.f64 	%fd4, %fd1, %fd3;
	mul.f64 	%fd5, %fd4, %fd4;
	mov.f64 	%fd6, 0d3FF0000000000000;
	sub.f64 	%fd7, %fd6, %fd5;
	sqrt.rn.f64 	%fd8, %fd7;
	rcp.rn.f64 	%fd9, %fd8;
	add.f64 	%fd10, %fd9, %fd9;
	mul.f64 	%fd11, %fd1, %fd10;
	mul.wide.s32 	%rd3, %r1, 8;
	add.s64 	%rd4, %rd2, %rd3;
	st.global.f64 	[%rd4], %fd11;
$L__BB0_2:
	ret;

}


// ===== COMPILED SASS (sm_100) =====

	.target	sm_100

	.elftype	@"ET_EXEC"


//--------------------- .note.nv.tkinfo           --------------------------
	.section	.note.nv.tkinfo,"",@"SHT_NOTE"
	.sectionflags	@"SHF_NOTE_NV_TKINFO"
	.tkinfo
        /*0018*/ 	.word	0x00000002
        /*0030*/ 	.string	""
        /*0030*/ 	.string	"ptxas"
        /*0030*/ 	.string	"Cuda compilation tools, release 13.0, V13.0.88"
        /*0030*/ 	.string	"Build cuda_13.0.r13.0/compiler.36424714_0"
        /*0030*/ 	.string	"-arch sm_100 -m 64 "



//--------------------- .note.nv.cuinfo           --------------------------
	.section	.note.nv.cuinfo,"",@"SHT_NOTE"
	.sectionflags	@"SHF_NOTE_NV_CUINFO"
        /*0018*/ 	.short	0x0002
        /*001a*/ 	.short	0x0064
        /*001c*/ 	.short	0x0082
	.zero		2


//--------------------- .nv.info                  --------------------------
	.section	.nv.info,"",@"SHT_CUDA_INFO"
	.align	4


	//----- nvinfo : EIATTR_REGCOUNT
	.align		4
        /*0000*/ 	.byte	0x04, 0x2f
        /*0002*/ 	.short	(.L_1 - .L_0)
	.align		4
.L_0:
        /*0004*/ 	.word	index@(_Z9integrateidPd)
        /*0008*/ 	.word	0x00000012


	//----- nvinfo : EIATTR_FRAME_SIZE
	.align		4
.L_1:
        /*000c*/ 	.byte	0x04, 0x11
        /*000e*/ 	.short	(.L_3 - .L_2)
	.align		4
.L_2:
        /*0010*/ 	.word	index@($__internal_1_$__cuda_sm20_dsqrt_rn_f64_mediumpath_v1)
        /*0014*/ 	.word	0x00000000


	//----- nvinfo : EIATTR_FRAME_SIZE
	.align		4
.L_3:
        /*0018*/ 	.byte	0x04, 0x11
        /*001a*/ 	.short	(.L_5 - .L_4)
	.align		4
.L_4:
        /*001c*/ 	.word	index@($__internal_0_$__cuda_sm20_dblrcp_rn_slowpath_v3)
        /*0020*/ 	.word	0x00000000


	//----- nvinfo : EIATTR_FRAME_SIZE
	.align		4
.L_5:
        /*0024*/ 	.byte	0x04, 0x11
        /*0026*/ 	.short	(.L_7 - .L_6)
	.align		4
.L_6:
        /*0028*/ 	.word	index@(_Z9integrateidPd)
        /*002c*/ 	.word	0x00000000


	//----- nvinfo : EIATTR_MIN_STACK_SIZE
	.align		4
.L_7:
        /*0030*/ 	.byte	0x04, 0x12
        /*0032*/ 	.short	(.L_9 - .L_8)
	.align		4
.L_8:
        /*0034*/ 	.word	index@(_Z9integrateidPd)
        /*0038*/ 	.word	0x00000000
.L_9:


//--------------------- .nv.compat                --------------------------
	.section	.nv.compat,"",@"SHT_CUDA_COMPAT_INFO"
	.align	4
        /*0000*/ 	.byte	0x02, 0x09, 0x00, 0x00, 0x02, 0x02, 0x01, 0x00, 0x02, 0x05, 0x05, 0x00, 0x03, 0x07, 0x01, 0x01
        /*0010*/ 	.byte	0x02, 0x03, 0x00, 0x00, 0x02, 0x06, 0x01, 0x00, 0x04, 0x0b, 0x08, 0x00, 0x01, 0x00, 0x00, 0x00
        /*0020*/ 	.byte	0x00, 0x00, 0x00, 0x00


//--------------------- .nv.info._Z9integrateidPd --------------------------
	.section	.nv.info._Z9integrateidPd,"",@"SHT_CUDA_INFO"
	.sectionflags	@""
	.align	4


	//----- nvinfo : EIATTR_CUDA_API_VERSION
	.align		4
        /*0000*/ 	.byte	0x04, 0x37
        /*0002*/ 	.short	(.L_11 - .L_10)
.L_10:
        /*0004*/ 	.word	0x00000082


	//----- nvinfo : EIATTR_KPARAM_INFO
	.align		4
.L_11:
        /*0008*/ 	.byte	0x04, 0x17
        /*000a*/ 	.short	(.L_13 - .L_12)
.L_12:
        /*000c*/ 	.word	0x00000000
        /*0010*/ 	.short	0x0002
        /*0012*/ 	.short	0x0010
        /*0014*/ 	.byte	0x00, 0xf5, 0x21, 0x00


	//----- nvinfo : EIATTR_KPARAM_INFO
	.align		4
.L_13:
        /*0018*/ 	.byte	0x04, 0x17
        /*001a*/ 	.short	(.L_15 - .L_14)
.L_14:
        /*001c*/ 	.word	0x00000000
        /*0020*/ 	.short	0x0001
        /*0022*/ 	.short	0x0008
        /*0024*/ 	.byte	0x00, 0xf0, 0x21, 0x00


	//----- nvinfo : EIATTR_KPARAM_INFO
	.align		4
.L_15:
        /*0028*/ 	.byte	0x04, 0x17
        /*002a*/ 	.short	(.L_17 - .L_16)
.L_16:
        /*002c*/ 	.word	0x00000000
        /*0030*/ 	.short	0x0000
        /*0032*/ 	.short	0x0000
        /*0034*/ 	.byte	0x00, 0xf0, 0x11, 0x00


	//----- nvinfo : EIATTR_SPARSE_MMA_MASK
	.align		4
.L_17:
        /*0038*/ 	.byte	0x03, 0x50
        /*003a*/ 	.short	0x0000


	//----- nvinfo : EIATTR_MAXREG_COUNT
	.align		4
        /*003c*/ 	.byte	0x03, 0x1b
        /*003e*/ 	.short	0x00ff


	//----- nvinfo : EIATTR_MERCURY_ISA_VERSION
	.align		4
        /*0040*/ 	.byte	0x03, 0x5f
        /*0042*/ 	.short	0x0101


	//----- nvinfo : EIATTR_VRC_CTA_INIT_COUNT
	.align		4
        /*0044*/ 	.byte	0x02, 0x4a
	.zero		1
	.zero		1


	//----- nvinfo : EIATTR_EXIT_INSTR_OFFSETS
	.align		4
        /*0048*/ 	.byte	0x04, 0x1c
        /*004a*/ 	.short	(.L_19 - .L_18)


	//   ....[0]....
.L_18:
        /*004c*/ 	.word	0x00000070


	//   ....[1]....
        /*0050*/ 	.word	0x000003a0


	//----- nvinfo : EIATTR_CRS_STACK_SIZE
	.align		4
.L_19:
        /*0054*/ 	.byte	0x04, 0x1e
        /*0056*/ 	.short	(.L_21 - .L_20)
.L_20:
        /*0058*/ 	.word	0x00000000


	//----- nvinfo : EIATTR_CBANK_PARAM_SIZE
	.align		4
.L_21:
        /*005c*/ 	.byte	0x03, 0x19
        /*005e*/ 	.short	0x0018


	//----- nvinfo : EIATTR_PARAM_CBANK
	.align		4
        /*0060*/ 	.byte	0x04, 0x0a
        /*0062*/ 	.short	(.L_23 - .L_22)
	.align		4
.L_22:
        /*0064*/ 	.word	index@(.nv.constant0._Z9integrateidPd)
        /*0068*/ 	.short	0x0380
        /*006a*/ 	.short	0x0018


	//----- nvinfo : EIATTR_SW_WAR
	.align		4
.L_23:
        /*006c*/ 	.byte	0x04, 0x36
        /*006e*/ 	.short	(.L_25 - .L_24)
.L_24:
        /*0070*/ 	.word	0x00000008
.L_25:


//--------------------- .nv.callgraph             --------------------------
	.section	.nv.callgraph,"",@"SHT_CUDA_CALLGRAPH"
	.align	4
	.sectionentsize	8
	.align		4
        /*0000*/ 	.word	0x00000000
	.align		4
        /*0004*/ 	.word	0xffffffff
	.align		4
        /*0008*/ 	.word	0x00000000
	.align		4
        /*000c*/ 	.word	0xfffffffe
	.align		4
        /*0010*/ 	.word	0x00000000
	.align		4
        /*0014*/ 	.word	0xfffffffd
	.align		4
        /*0018*/ 	.word	0x00000000
	.align		4
        /*001c*/ 	.word	0xfffffffc


//--------------------- .text._Z9integrateidPd    --------------------------
	.section	.text._Z9integrateidPd,"ax",@progbits
	.align	128
        .global         _Z9integrateidPd
        .type           _Z9integrateidPd,@function
        .size           _Z9integrateidPd,(.L_x_14 - _Z9integrateidPd)
        .other          _Z9integrateidPd,@"STO_CUDA_ENTRY STV_DEFAULT"
_Z9integrateidPd:
.text._Z9integrateidPd:
[----:B------:R-:W-:Y:S01]  /*0000*/  LDC R1, c[0x0][0x37c] ;  /* 0x0000df00ff017b82 */ /* 0x000fe20000000800 */
[----:B------:R-:W0:Y:S07]  /*0010*/  S2R R3, SR_TID.X ;  /* 0x0000000000037919 */ /* 0x000e2e0000002100 */
[----:B------:R-:W0:Y:S01]  /*0020*/  S2UR UR4, SR_CTAID.X ;  /* 0x00000000000479c3 */ /* 0x000e220000002500 */
[----:B------:R-:W1:Y:S07]  /*0030*/  LDCU UR5, c[0x0][0x380] ;  /* 0x00007000ff0577ac */ /* 0x000e6e0008000800 */
[----:B------:R-:W0:Y:S02]  /*0040*/  LDC R0, c[0x0][0x360] ;  /* 0x0000d800ff007b82 */ /* 0x000e240000000800 */
[----:B0-----:R-:W-:-:S05]  /*0050*/  IMAD R0, R0, UR4, R3 ;  /* 0x0000000400007c24 */ /* 0x001fca000f8e0203 */
[----:B-1----:R-:W-:-:S13]  /*0060*/  ISETP.GE.AND P0, PT, R0, UR5, PT ;  /* 0x0000000500007c0c */ /* 0x002fda000bf06270 */
[----:B------:R-:W-:Y:S05]  /*0070*/  @P0 EXIT ;  /* 0x000000000000094d */ /* 0x000fea0003800000 */
[----:B------:R-:W0:Y:S01]  /*0080*/  I2F.F64 R2, R0 ;  /* 0x0000000000027312 */ /* 0x000e220000201c00 */
[----:B------:R-:W1:Y:S01]  /*0090*/  LDCU.64 UR4, c[0x0][0x388] ;  /* 0x00007100ff0477ac */ /* 0x000e620008000a00 */
[----:B------:R-:W-:Y:S01]  /*00a0*/  IMAD.MOV.U32 R8, RZ, RZ, 0x0 ;  /* 0x00000000ff087424 */ /* 0x000fe200078e00ff */
[----:B------:R-:W-:Y:S01]  /*00b0*/  BSSY.RECONVERGENT B0, `(.L_x_0) ;  /* 0x0000017000007945 */ /* 0x000fe20003800200 */
[----:B------:R-:W-:Y:S01]  /*00c0*/  IMAD.MOV.U32 R9, RZ, RZ, 0x3fd80000 ;  /* 0x3fd80000ff097424 */ /* 0x000fe200078e00ff */
[----:B0-----:R-:W-:-:S08]  /*00d0*/  DADD R2, R2, 0.5 ;  /* 0x3fe0000002027429 */ /* 0x001fd00000000000 */
[----:B-1----:R-:W-:-:S08]  /*00e0*/  DMUL R2, R2, UR4 ;  /* 0x0000000402027c28 */ /* 0x002fd00008000000 */
[----:B------:R-:W-:-:S06]  /*00f0*/  DFMA R4, -R2, R2, 1 ;  /* 0x3ff000000204742b */ /* 0x000fcc0000000102 */
[----:B------:R-:W0:Y:S04]  /*0100*/  MUFU.RSQ64H R7, R5 ;  /* 0x0000000500077308 */ /* 0x000e280000001c00 */
[----:B------:R-:W-:-:S05]  /*0110*/  VIADD R6, R5, 0xfcb00000 ;  /* 0xfcb0000005067836 */ /* 0x000fca0000000000 */
[----:B------:R-:W-:Y:S01]  /*0120*/  ISETP.GE.U32.AND P0, PT, R6, 0x7ca00000, PT ;  /* 0x7ca000000600780c */ /* 0x000fe20003f06070 */
[----:B0-----:R-:W-:-:S08]  /*0130*/  DMUL R2, R6, R6 ;  /* 0x0000000606027228 */ /* 0x001fd00000000000 */
[----:B------:R-:W-:-:S08]  /*0140*/  DFMA R2, R4, -R2, 1 ;  /* 0x3ff000000402742b */ /* 0x000fd00000000802 */
[----:B------:R-:W-:Y:S02]  /*0150*/  DFMA R8, R2, R8, 0.5 ;  /* 0x3fe000000208742b */ /* 0x000fe40000000008 */
[----:B------:R-:W-:-:S08]  /*0160*/  DMUL R2, R6, R2 ;  /* 0x0000000206027228 */ /* 0x000fd00000000000 */
[----:B------:R-:W-:-:S08]  /*0170*/  DFMA R8, R8, R2, R6 ;  /* 0x000000020808722b */ /* 0x000fd00000000006 */
[----:B------:R-:W-:Y:S02]  /*0180*/  DMUL R10, R4, R8 ;  /* 0x00000008040a7228 */ /* 0x000fe40000000000 */
[----:B------:R-:W-:Y:S01]  /*0190*/  IADD3 R15, PT, PT, R9, -0x100000, RZ ;  /* 0xfff00000090f7810 */ /* 0x000fe20007ffe0ff */
[----:B------:R-:W-:-:S05]  /*01a0*/  IMAD.MOV.U32 R14, RZ, RZ, R8 ;  /* 0x000000ffff0e7224 */ /* 0x000fca00078e0008 */
[----:B------:R-:W-:-:S08]  /*01b0*/  DFMA R12, R10, -R10, R4 ;  /* 0x8000000a0a0c722b */ /* 0x000fd00000000004 */
[----:B------:R-:W-:Y:S01]  /*01c0*/  DFMA R2, R12, R14, R10 ;  /* 0x0000000e0c02722b */ /* 0x000fe2000000000a */
[----:B------:R-:W-:Y:S10]  /*01d0*/  @!P0 BRA `(.L_x_1) ;  /* 0x0000000000108947 */ /* 0x000ff40003800000 */
[----:B------:R-:W-:-:S07]  /*01e0*/  MOV R2, 0x200 ;  /* 0x0000020000027802 */ /* 0x000fce0000000f00 */
[----:B------:R-:W-:Y:S05]  /*01f0*/  CALL.REL.NOINC `($__internal_1_$__cuda_sm20_dsqrt_rn_f64_mediumpath_v1) ;  /* 0x0000000400107944 */ /* 0x000fea0003c00000 */
[----:B------:R-:W-:Y:S02]  /*0200*/  IMAD.MOV.U32 R2, RZ, RZ, R6 ;  /* 0x000000ffff027224 */ /* 0x000fe400078e0006 */
[----:B------:R-:W-:-:S07]  /*0210*/  IMAD.MOV.U32 R3, RZ, RZ, R7 ;  /* 0x000000ffff037224 */ /* 0x000fce00078e0007 */
.L_x_1:
[----:B------:R-:W-:Y:S05]  /*0220*/  BSYNC.RECONVERGENT B0 ;  /* 0x0000000000007941 */ /* 0x000fea0003800200 */
.L_x_0:
[----:B------:R-:W0:Y:S01]  /*0230*/  MUFU.RCP64H R5, R3 ;  /* 0x0000000300057308 */ /* 0x000e220000001800 */
[----:B------:R-:W-:Y:S01]  /*0240*/  IADD3 R4, PT, PT, R3, 0x300402, RZ ;  /* 0x0030040203047810 */ /* 0x000fe20007ffe0ff */
[----:B------:R-:W1:Y:S01]  /*0250*/  LDCU.64 UR4, c[0x0][0x358] ;  /* 0x00006b00ff0477ac */ /* 0x000e620008000a00 */
[----:B------:R-:W-:Y:S02]  /*0260*/  BSSY.RECONVERGENT B0, `(.L_x_2) ;  /* 0x000000d000007945 */ /* 0x000fe40003800200 */
[----:B------:R-:W-:Y:S02]  /*0270*/  FSETP.GEU.AND P0, PT, |R4|, 5.8789094863358348022e-39, PT ;  /* 0x004004020400780b */ /* 0x000fe40003f0e200 */
[----:B0-----:R-:W-:-:S08]  /*0280*/  DFMA R6, R4, -R2, 1 ;  /* 0x3ff000000406742b */ /* 0x001fd00000000802 */
[----:B------:R-:W-:-:S08]  /*0290*/  DFMA R6, R6, R6, R6 ;  /* 0x000000060606722b */ /* 0x000fd00000000006 */
[----:B------:R-:W-:-:S08]  /*02a0*/  DFMA R6, R4, R6, R4 ;  /* 0x000000060406722b */ /* 0x000fd00000000004 */
[----:B------:R-:W-:-:S08]  /*02b0*/  DFMA R8, R6, -R2, 1 ;  /* 0x3ff000000608742b */ /* 0x000fd00000000802 */
[----:B------:R-:W-:Y:S01]  /*02c0*/  DFMA R6, R6, R8, R6 ;  /* 0x000000080606722b */ /* 0x000fe20000000006 */
[----:B-1----:R-:W-:Y:S10]  /*02d0*/  @P0 BRA `(.L_x_3) ;  /* 0x0000000000140947 */ /* 0x002ff40003800000 */
[----:B------:R-:W-:Y:S01]  /*02e0*/  LOP3.LUT R4, R3, 0x7fffffff, RZ, 0xc0, !PT ;  /* 0x7fffffff03047812 */ /* 0x000fe200078ec0ff */
[----:B------:R-:W-:Y:S01]  /*02f0*/  IMAD.MOV.U32 R6, RZ, RZ, R2 ;  /* 0x000000ffff067224 */ /* 0x000fe200078e0002 */
[----:B------:R-:W-:-:S03]  /*0300*/  MOV R2, 0x330 ;  /* 0x0000033000027802 */ /* 0x000fc60000000f00 */
[----:B------:R-:W-:-:S07]  /*0310*/  VIADD R8, R4, 0xfff00000 ;  /* 0xfff0000004087836 */ /* 0x000fce0000000000 */
[----:B------:R-:W-:Y:S05]  /*0320*/  CALL.REL.NOINC `($__internal_0_$__cuda_sm20_dblrcp_rn_slowpath_v3) ;  /* 0x0000000000207944 */ /* 0x000fea0003c00000 */
.L_x_3:
[----:B------:R-:W-:Y:S05]  /*0330*/  BSYNC.RECONVERGENT B0 ;  /* 0x0000000000007941 */ /* 0x000fea0003800200 */
.L_x_2:
[----:B------:R-:W0:Y:S01]  /*0340*/  LDC.64 R2, c[0x0][0x390] ;  /* 0x0000e400ff027b82 */ /* 0x000e220000000a00 */
[----:B------:R-:W1:Y:S01]  /*0350*/  LDCU.64 UR6, c[0x0][0x388] ;  /* 0x00007100ff0677ac */ /* 0x000e620008000a00 */
[----:B------:R-:W-:-:S08]  /*0360*/  DADD R6, R6, R6 ;  /* 0x0000000006067229 */ /* 0x000fd00000000006 */
[----:B-1----:R-:W-:Y:S01]  /*0370*/  DMUL R6, R6, UR6 ;  /* 0x0000000606067c28 */ /* 0x002fe20008000000 */
[----:B0-----:R-:W-:-:S06]  /*0380*/  IMAD.WIDE R2, R0, 0x8, R2 ;  /* 0x0000000800027825 */ /* 0x001fcc00078e0202 */
[----:B------:R-:W-:Y:S01]  /*0390*/  STG.E.64 desc[UR4][R2.64], R6 ;  /* 0x0000000602007986 */ /* 0x000fe2000c101b04 */
[----:B------:R-:W-:Y:S05]  /*03a0*/  EXIT ;  /* 0x000000000000794d */ /* 0x000fea0003800000 */
        .weak           $__internal_0_$__cuda_sm20_dblrcp_rn_slowpath_v3
        .type           $__internal_0_$__cuda_sm20_dblrcp_rn_slowpath_v3,@function
        .size           $__internal_0_$__cuda_sm20_dblrcp_rn_slowpath_v3,($__internal_1_$__cuda_sm20_dsqrt_rn_f64_mediumpath_v1 - $__internal_0_$__cuda_sm20_dblrcp_rn_slowpath_v3)
$__internal_0_$__cuda_sm20_dblrcp_rn_slowpath_v3:
[----:B------:R-:W-:Y:S01]  /*03b0*/  IMAD.MOV.U32 R4, RZ, RZ, R6 ;  /* 0x000000ffff047224 */ /* 0x000fe200078e0006 */
[----:B------:R-:W-:Y:S01]  /*03c0*/  MOV R5, R3 ;  /* 0x0000000300057202 */ /* 0x000fe20000000f00 */
[----:B------:R-:W-:Y:S05]  /*03d0*/  BSSY.RECONVERGENT B1, `(.L_x_4) ;  /* 0x0000024000017945 */ /* 0x000fea0003800200 */
[----:B------:R-:W-:-:S14]  /*03e0*/  DSETP.GTU.AND P0, PT, |R4|, +INF , PT ;  /* 0x7ff000000400742a */ /* 0x000fdc0003f0c200 */
[----:B------:R-:W-:Y:S05]  /*03f0*/  @P0 BRA `(.L_x_5) ;  /* 0x00000000007c0947 */ /* 0x000fea0003800000 */
[----:B------:R-:W-:-:S05]  /*0400*/  LOP3.LUT R9, R3, 0x7fffffff, RZ, 0xc0, !PT ;  /* 0x7fffffff03097812 */ /* 0x000fca00078ec0ff */
[----:B------:R-:W-:-:S05]  /*0410*/  VIADD R3, R9, 0xffffffff ;  /* 0xffffffff09037836 */ /* 0x000fca0000000000 */
[----:B------:R-:W-:-:S13]  /*0420*/  ISETP.GE.U32.AND P0, PT, R3, 0x7fefffff, PT ;  /* 0x7fefffff0300780c */ /* 0x000fda0003f06070 */
[----:B------:R-:W-:Y:S01]  /*0430*/  @P0 LOP3.LUT R7, R5, 0x7ff00000, RZ, 0x3c, !PT ;  /* 0x7ff0000005070812 */ /* 0x000fe200078e3cff */
[----:B------:R-:W-:Y:S01]  /*0440*/  @P0 IMAD.MOV.U32 R6, RZ, RZ, RZ ;  /* 0x000000ffff060224 */ /* 0x000fe200078e00ff */
[----:B------:R-:W-:Y:S06]  /*0450*/  @P0 BRA `(.L_x_6) ;  /* 0x00000000006c0947 */ /* 0x000fec0003800000 */
[----:B------:R-:W-:-:S13]  /*0460*/  ISETP.GE.U32.AND P0, PT, R9, 0x1000001, PT ;  /* 0x010000010900780c */ /* 0x000fda0003f06070 */
[----:B------:R-:W-:Y:S05]  /*0470*/  @!P0 BRA `(.L_x_7) ;  /* 0x0000000000348947 */ /* 0x000fea0003800000 */
[----:B------:R-:W-:Y:S01]  /*0480*/  VIADD R7, R5, 0xc0200000 ;  /* 0xc020000005077836 */ /* 0x000fe20000000000 */
[----:B------:R-:W-:-:S03]  /*0490*/  MOV R6, R4 ;  /* 0x0000000400067202 */ /* 0x000fc60000000f00 */
[----:B------:R-:W0:Y:S03]  /*04a0*/  MUFU.RCP64H R9, R7 ;  /* 0x0000000700097308 */ /* 0x000e260000001800 */
[----:B0-----:R-:W-:-:S08]  /*04b0*/  DFMA R10, -R6, R8, 1 ;  /* 0x3ff00000060a742b */ /* 0x001fd00000000108 */
[----:B------:R-:W-:-:S08]  /*04c0*/  DFMA R10, R10, R10, R10 ;  /* 0x0000000a0a0a722b */ /* 0x000fd0000000000a */
[----:B------:R-:W-:-:S08]  /*04d0*/  DFMA R10, R8, R10, R8 ;  /* 0x0000000a080a722b */ /* 0x000fd00000000008 */
[----:B------:R-:W-:-:S08]  /*04e0*/  DFMA R8, -R6, R10, 1 ;  /* 0x3ff000000608742b */ /* 0x000fd0000000010a */
[----:B------:R-:W-:-:S08]  /*04f0*/  DFMA R8, R10, R8, R10 ;  /* 0x000000080a08722b */ /* 0x000fd0000000000a */
[----:B------:R-:W-:-:S08]  /*0500*/  DMUL R8, R8, 2.2250738585072013831e-308 ;  /* 0x0010000008087828 */ /* 0x000fd00000000000 */
[----:B------:R-:W-:-:S08]  /*0510*/  DFMA R4, -R4, R8, 1 ;  /* 0x3ff000000404742b */ /* 0x000fd00000000108 */
[----:B------:R-:W-:-:S08]  /*0520*/  DFMA R4, R4, R4, R4 ;  /* 0x000000040404722b */ /* 0x000fd00000000004 */
[----:B------:R-:W-:Y:S01]  /*0530*/  DFMA R6, R8, R4, R8 ;  /* 0x000000040806722b */ /* 0x000fe20000000008 */
[----:B------:R-:W-:Y:S10]  /*0540*/  BRA `(.L_x_6) ;  /* 0x0000000000307947 */ /* 0x000ff40003800000 */
.L_x_7:
[----:B------:R-:W-:Y:S01]  /*0550*/  DMUL R4, R4, 8.11296384146066816958e+31 ;  /* 0x4690000004047828 */ /* 0x000fe20000000000 */
[----:B------:R-:W-:-:S05]  /*0560*/  IMAD.MOV.U32 R6, RZ, RZ, R8 ;  /* 0x000000ffff067224 */ /* 0x000fca00078e0008 */
[----:B------:R-:W0:Y:S02]  /*0570*/  MUFU.RCP64H R7, R5 ;  /* 0x0000000500077308 */ /* 0x000e240000001800 */
[----:B0-----:R-:W-:-:S08]  /*0580*/  DFMA R8, -R4, R6, 1 ;  /* 0x3ff000000408742b */ /* 0x001fd00000000106 */
[----:B------:R-:W-:-:S08]  /*0590*/  DFMA R8, R8, R8, R8 ;  /* 0x000000080808722b */ /* 0x000fd00000000008 */
[----:B------:R-:W-:-:S08]  /*05a0*/  DFMA R8, R6, R8, R6 ;  /* 0x000000080608722b */ /* 0x000fd00000000006 */
[----:B------:R-:W-:-:S08]  /*05b0*/  DFMA R6, -R4, R8, 1 ;  /* 0x3ff000000406742b */ /* 0x000fd00000000108 */
[----:B------:R-:W-:-:S08]  /*05c0*/  DFMA R6, R8, R6, R8 ;  /* 0x000000060806722b */ /* 0x000fd00000000008 */
[----:B------:R-:W-:Y:S01]  /*05d0*/  DMUL R6, R6, 8.11296384146066816958e+31 ;  /* 0x4690000006067828 */ /* 0x000fe20000000000 */
[----:B------:R-:W-:Y:S10]  /*05e0*/  BRA `(.L_x_6) ;  /* 0x0000000000087947 */ /* 0x000ff40003800000 */
.L_x_5:
[----:B------:R-:W-:Y:S01]  /*05f0*/  LOP3.LUT R7, R5, 0x80000, RZ, 0xfc, !PT ;  /* 0x0008000005077812 */ /* 0x000fe200078efcff */
[----:B------:R-:W-:-:S07]  /*0600*/  IMAD.MOV.U32 R6, RZ, RZ, R4 ;  /* 0x000000ffff067224 */ /* 0x000fce00078e0004 */
.L_x_6:
[----:B------:R-:W-:Y:S05]  /*0610*/  BSYNC.RECONVERGENT B1 ;  /* 0x0000000000017941 */ /* 0x000fea0003800200 */
.L_x_4:
[----:B------:R-:W-:-:S04]  /*0620*/  MOV R3, 0x0 ;  /* 0x0000000000037802 */ /* 0x000fc80000000f00 */
[----:B------:R-:W-:Y:S05]  /*0630*/  RET.REL.NODEC R2 `(_Z9integrateidPd) ;  /* 0xfffffff802707950 */ /* 0x000fea0003c3ffff */
        .weak           $__internal_1_$__cuda_sm20_dsqrt_rn_f64_mediumpath_v1
        .type           $__internal_1_$__cuda_sm20_dsqrt_rn_f64_mediumpath_v1,@function
        .size           $__internal_1_$__cuda_sm20_dsqrt_rn_f64_mediumpath_v1,(.L_x_14 - $__internal_1_$__cuda_sm20_dsqrt_rn_f64_mediumpath_v1)
$__internal_1_$__cuda_sm20_dsqrt_rn_f64_mediumpath_v1:
[----:B------:R-:W-:Y:S01]  /*0640*/  ISETP.GE.U32.AND P0, PT, R6, -0x3400000, PT ;  /* 0xfcc000000600780c */ /* 0x000fe20003f06070 */
[----:B------:R-:W-:Y:S01]  /*0650*/  BSSY.RECONVERGENT B1, `(.L_x_8) ;  /* 0x0000024000017945 */ /* 0x000fe20003800200 */
[----:B------:R-:W-:-:S11]  /*0660*/  IMAD.MOV.U32 R9, RZ, RZ, R15 ;  /* 0x000000ffff097224 */ /* 0x000fd600078e000f */
[----:B------:R-:W-:Y:S05]  /*0670*/  @!P0 BRA `(.L_x_9) ;  /* 0x0000000000208947 */ /* 0x000fea0003800000 */
[----:B------:R-:W-:-:S10]  /*0680*/  DFMA.RM R8, R12, R8, R10 ;  /* 0x000000080c08722b */ /* 0x000fd4000000400a */
[----:B------:R-:W-:-:S05]  /*0690*/  IADD3 R6, P0, PT, R8, 0x1, RZ ;  /* 0x0000000108067810 */ /* 0x000fca0007f1e0ff */
[----:B------:R-:W-:-:S06]  /*06a0*/  IMAD.X R7, RZ, RZ, R9, P0 ;  /* 0x000000ffff077224 */ /* 0x000fcc00000e0609 */
[----:B------:R-:W-:-:S08]  /*06b0*/  DFMA.RP R4, -R8, R6, R4 ;  /* 0x000000060804722b */ /* 0x000fd00000008104 */
[----:B------:R-:W-:-:S06]  /*06c0*/  DSETP.GT.AND P0, PT, R4, RZ, PT ;  /* 0x000000ff0400722a */ /* 0x000fcc0003f04000 */
[----:B------:R-:W-:Y:S02]  /*06d0*/  FSEL R6, R6, R8, P0 ;  /* 0x0000000806067208 */ /* 0x000fe40000000000 */
[----:B------:R-:W-:Y:S01]  /*06e0*/  FSEL R7, R7, R9, P0 ;  /* 0x0000000907077208 */ /* 0x000fe20000000000 */
[----:B------:R-:W-:Y:S06]  /*06f0*/  BRA `(.L_x_10) ;  /* 0x0000000000647947 */ /* 0x000fec0003800000 */
.L_x_9:
[----:B------:R-:W-:-:S14]  /*0700*/  DSETP.NE.AND P0, PT, R4, RZ, PT ;  /* 0x000000ff0400722a */ /* 0x000fdc0003f05000 */
[----:B------:R-:W-:Y:S05]  /*0710*/  @!P0 BRA `(.L_x_11) ;  /* 0x0000000000588947 */ /* 0x000fea0003800000 */
[----:B------:R-:W-:-:S13]  /*0720*/  ISETP.GE.AND P0, PT, R5, RZ, PT ;  /* 0x000000ff0500720c */ /* 0x000fda0003f06270 */
[----:B------:R-:W-:Y:S01]  /*0730*/  @!P0 MOV R6, 0x0 ;  /* 0x0000000000068802 */ /* 0x000fe20000000f00 */
[----:B------:R-:W-:Y:S01]  /*0740*/  @!P0 IMAD.MOV.U32 R7, RZ, RZ, -0x80000 ;  /* 0xfff80000ff078424 */ /* 0x000fe200078e00ff */
[----:B------:R-:W-:Y:S06]  /*0750*/  @!P0 BRA `(.L_x_10) ;  /* 0x00000000004c8947 */ /* 0x000fec0003800000 */
[----:B------:R-:W-:-:S13]  /*0760*/  ISETP.GT.AND P0, PT, R5, 0x7fefffff, PT ;  /* 0x7fefffff0500780c */ /* 0x000fda0003f04270 */
[----:B------:R-:W-:Y:S05]  /*0770*/  @P0 BRA `(.L_x_11) ;  /* 0x0000000000400947 */ /* 0x000fea0003800000 */
[----:B------:R-:W-:Y:S01]  /*0780*/  DMUL R4, R4, 8.11296384146066816958e+31 ;  /* 0x4690000004047828 */ /* 0x000fe20000000000 */
[----:B------:R-:W-:Y:S01]  /*0790*/  IMAD.MOV.U32 R6, RZ, RZ, RZ ;  /* 0x000000ffff067224 */ /* 0x000fe200078e00ff */
[----:B------:R-:W-:Y:S01]  /*07a0*/  MOV R10, 0x0 ;  /* 0x00000000000a7802 */ /* 0x000fe20000000f00 */
[----:B------:R-:W-:-:S03]  /*07b0*/  IMAD.MOV.U32 R11, RZ, RZ, 0x3fd80000 ;  /* 0x3fd80000ff0b7424 */ /* 0x000fc600078e00ff */
[----:B------:R-:W0:Y:S02]  /*07c0*/  MUFU.RSQ64H R7, R5 ;  /* 0x0000000500077308 */ /* 0x000e240000001c00 */
[----:B0-----:R-:W-:-:S08]  /*07d0*/  DMUL R8, R6, R6 ;  /* 0x0000000606087228 */ /* 0x001fd00000000000 */
[----:B------:R-:W-:-:S08]  /*07e0*/  DFMA R8, R4, -R8, 1 ;  /* 0x3ff000000408742b */ /* 0x000fd00000000808 */
[----:B------:R-:W-:Y:S02]  /*07f0*/  DFMA R10, R8, R10, 0.5 ;  /* 0x3fe00000080a742b */ /* 0x000fe4000000000a */
[----:B------:R-:W-:-:S08]  /*0800*/  DMUL R8, R6, R8 ;  /* 0x0000000806087228 */ /* 0x000fd00000000000 */
[----:B------:R-:W-:-:S08]  /*0810*/  DFMA R8, R10, R8, R6 ;  /* 0x000000080a08722b */ /* 0x000fd00000000006 */
[----:B------:R-:W-:Y:S02]  /*0820*/  DMUL R6, R4, R8 ;  /* 0x0000000804067228 */ /* 0x000fe40000000000 */
[----:B------:R-:W-:-:S06]  /*0830*/  VIADD R9, R9, 0xfff00000 ;  /* 0xfff0000009097836 */ /* 0x000fcc0000000000 */
[----:B------:R-:W-:-:S08]  /*0840*/  DFMA R10, R6, -R6, R4 ;  /* 0x80000006060a722b */ /* 0x000fd00000000004 */
[----:B------:R-:W-:-:S10]  /*0850*/  DFMA R6, R8, R10, R6 ;  /* 0x0000000a0806722b */ /* 0x000fd40000000006 */
[----:B------:R-:W-:Y:S01]  /*0860*/  IADD3 R7, PT, PT, R7, -0x3500000, RZ ;  /* 0xfcb0000007077810 */ /* 0x000fe20007ffe0ff */
[----:B------:R-:W-:Y:S06]  /*0870*/  BRA `(.L_x_10) ;  /* 0x0000000000047947 */ /* 0x000fec0003800000 */
.L_x_11:
[----:B------:R-:W-:-:S11]  /*0880*/  DADD R6, R4, R4 ;  /* 0x0000000004067229 */ /* 0x000fd60000000004 */
.L_x_10:
[----:B------:R-:W-:Y:S05]  /*0890*/  BSYNC.RECONVERGENT B1 ;  /* 0x0000000000017941 */ /* 0x000fea0003800200 */
.L_x_8:
[----:B------:R-:W-:-:S04]  /*08a0*/  IMAD.MOV.U32 R3, RZ, RZ, 0x0 ;  /* 0x00000000ff037424 */ /* 0x000fc800078e00ff */
[----:B------:R-:W-:Y:S05]  /*08b0*/  RET.REL.NODEC R2 `(_Z9integrateidPd) ;  /* 0xfffffff402d07950 */ /* 0x000fea0003c3ffff */
.L_x_12:
[----:B------:R-:W-:-:S00]  /*08c0*/  BRA `(.L_x_12) ;  /* 0xfffffffc00fc7947 */ /* 0x000fc0000383ffff */
[----:B------:R-:W-:-:S00]  /*08d0*/  NOP ;  /* 0x0000000000007918 */ /* 0x000fc00000000000 */
        /* <DEDUP_REMOVED lines=10> */
.L_x_14:


//--------------------- .nv.shared.reserved.0     --------------------------
	.section	.nv.shared.reserved.0,"aw",@nobits
	.weak		__nv_reservedSMEM_offset_0_alias
	.size		__nv_reservedSMEM_offset_0_alias, 0, 64
	.other		__nv_reservedSMEM_offset_0_alias,@"STO_CUDA_RESERVED_SHARED STV_DEFAULT"
__nv_reservedSMEM_offset_0_alias:
	.zero		0
	.zero		64


//--------------------- .nv.constant0._Z9integrateidPd --------------------------
	.section	.nv.constant0._Z9integrateidPd,"a",@progbits
	.sectionflags	@""
	.align	4
.nv.constant0._Z9integrateidPd:
	.zero		920


//--------------------- SYMBOLS --------------------------

	.type		.nv.reservedSmem.offset0,@object
	.size		.nv.reservedSmem.offset0,0x4
